.version 6.5
.target sm_30
.address_size 64

.visible .entry bfe(
	.param .u64 input,
	.param .u64 output
)
{
	.reg .u64 	    in_addr;
    .reg .u64 	    out_addr;
    .reg .u32       temp<3>;

	ld.param.u64 	in_addr, [input];
    ld.param.u64 	out_addr, [output];

    ld.u32          temp0, [in_addr];
	ld.u32          temp1, [in_addr+4];
	ld.u32          temp2, [in_addr+8];
	bfe.u32  		temp0, temp0, temp1, temp2;
    st.u32          [out_addr], temp0;
	ret;
}


// ===== COMPILED SASS (sm_100) =====

	.target	sm_100

	.elftype	@"ET_EXEC"


//--------------------- .note.nv.tkinfo           --------------------------
	.section	.note.nv.tkinfo,"",@"SHT_NOTE"
	.sectionflags	@"SHF_NOTE_NV_TKINFO"
	.tkinfo
        /*0018*/ 	.word	0x00000002
        /*0030*/ 	.string	""
        /*0030*/ 	.string	"ptxas"
        /*0030*/ 	.string	"Cuda compilation tools, release 13.0, V13.0.88"
        /*0030*/ 	.string	"Build cuda_13.0.r13.0/compiler.36424714_0"
        /*0030*/ 	.string	"-arch sm_100 "



//--------------------- .note.nv.cuinfo           --------------------------
	.section	.note.nv.cuinfo,"",@"SHT_NOTE"
	.sectionflags	@"SHF_NOTE_NV_CUINFO"
        /*0018*/ 	.short	0x0002
        /*001a*/ 	.short	0x001e
        /*001c*/ 	.short	0x0082
	.zero		2


//--------------------- .nv.info                  --------------------------
	.section	.nv.info,"",@"SHT_CUDA_INFO"
	.align	4


	//----- nvinfo : EIATTR_REGCOUNT
	.align		4
        /*0000*/ 	.byte	0x04, 0x2f
        /*0002*/ 	.short	(.L_1 - .L_0)
	.align		4
.L_0:
        /*0004*/ 	.word	index@(bfe)
        /*0008*/ 	.word	0x0000000a


	//----- nvinfo : EIATTR_FRAME_SIZE
	.align		4
.L_1:
        /*000c*/ 	.byte	0x04, 0x11
        /*000e*/ 	.short	(.L_3 - .L_2)
	.align		4
.L_2:
        /*0010*/ 	.word	index@(bfe)
        /*0014*/ 	.word	0x00000000


	//----- nvinfo : EIATTR_MIN_STACK_SIZE
	.align		4
.L_3:
        /*0018*/ 	.byte	0x04, 0x12
        /*001a*/ 	.short	(.L_5 - .L_4)
	.align		4
.L_4:
        /*001c*/ 	.word	index@(bfe)
        /*0020*/ 	.word	0x00000000
.L_5:


//--------------------- .nv.compat                --------------------------
	.section	.nv.compat,"",@"SHT_CUDA_COMPAT_INFO"
	.align	4
        /*0000*/ 	.byte	0x02, 0x09, 0x00, 0x00, 0x02, 0x02, 0x01, 0x00, 0x02, 0x05, 0x05, 0x00, 0x03, 0x07, 0x01, 0x01
        /*0010*/ 	.byte	0x02, 0x03, 0x00, 0x00, 0x02, 0x06, 0x01, 0x00, 0x04, 0x0b, 0x08, 0x00, 0x09, 0x00, 0x00, 0x00
        /*0020*/ 	.byte	0x00, 0x00, 0x00, 0x00


//--------------------- .nv.info.bfe              --------------------------
	.section	.nv.info.bfe,"",@"SHT_CUDA_INFO"
	.sectionflags	@""
	.align	4


	//----- nvinfo : EIATTR_CUDA_API_VERSION
	.align		4
        /*0000*/ 	.byte	0x04, 0x37
        /*0002*/ 	.short	(.L_7 - .L_6)
.L_6:
        /*0004*/ 	.word	0x00000082


	//----- nvinfo : EIATTR_KPARAM_INFO
	.align		4
.L_7:
        /*0008*/ 	.byte	0x04, 0x17
        /*000a*/ 	.short	(.L_9 - .L_8)
.L_8:
        /*000c*/ 	.word	0x00000000
        /*0010*/ 	.short	0x0001
        /*0012*/ 	.short	0x0008
        /*0014*/ 	.byte	0x00, 0xf0, 0x21, 0x00


	//----- nvinfo : EIATTR_KPARAM_INFO
	.align		4
.L_9:
        /*0018*/ 	.byte	0x04, 0x17
        /*001a*/ 	.short	(.L_11 - .L_10)
.L_10:
        /*001c*/ 	.word	0x00000000
        /*0020*/ 	.short	0x0000
        /*0022*/ 	.short	0x0000
        /*0024*/ 	.byte	0x00, 0xf0, 0x21, 0x00


	//----- nvinfo : EIATTR_SPARSE_MMA_MASK
	.align		4
.L_11:
        /*0028*/ 	.byte	0x03, 0x50
        /*002a*/ 	.short	0x0000


	//----- nvinfo : EIATTR_MAXREG_COUNT
	.align		4
        /*002c*/ 	.byte	0x03, 0x1b
        /*002e*/ 	.short	0x00ff


	//----- nvinfo : EIATTR_MERCURY_ISA_VERSION
	.align		4
        /*0030*/ 	.byte	0x03, 0x5f
        /*0032*/ 	.short	0x0101


	//----- nvinfo : EIATTR_VRC_CTA_INIT_COUNT
	.align		4
        /*0034*/ 	.byte	0x02, 0x4a
	.zero		1
	.zero		1


	//----- nvinfo : EIATTR_EXIT_INSTR_OFFSETS
	.align		4
        /*0038*/ 	.byte	0x04, 0x1c
        /*003a*/ 	.short	(.L_13 - .L_12)


	//   ....[0]....
.L_12:
        /*003c*/ 	.word	0x000000d0


	//----- nvinfo : EIATTR_CBANK_PARAM_SIZE
	.align		4
.L_13:
        /*0040*/ 	.byte	0x03, 0x19
        /*0042*/ 	.short	0x0010


	//----- nvinfo : EIATTR_PARAM_CBANK
	.align		4
        /*0044*/ 	.byte	0x04, 0x0a
        /*0046*/ 	.short	(.L_15 - .L_14)
	.align		4
.L_14:
        /*0048*/ 	.word	index@(.nv.constant0.bfe)
        /*004c*/ 	.short	0x0380
        /*004e*/ 	.short	0x0010


	//----- nvinfo : EIATTR_SW_WAR
	.align		4
.L_15:
        /*0050*/ 	.byte	0x04, 0x36
        /*0052*/ 	.short	(.L_17 - .L_16)
.L_16:
        /*0054*/ 	.word	0x00000008
.L_17:


//--------------------- .nv.callgraph             --------------------------
	.section	.nv.callgraph,"",@"SHT_CUDA_CALLGRAPH"
	.align	4
	.sectionentsize	8
	.align		4
        /*0000*/ 	.word	0x00000000
	.align		4
        /*0004*/ 	.word	0xffffffff
	.align		4
        /*0008*/ 	.word	0x00000000
	.align		4
        /*000c*/ 	.word	0xfffffffe
	.align		4
        /*0010*/ 	.word	0x00000000
	.align		4
        /*0014*/ 	.word	0xfffffffd
	.align		4
        /*0018*/ 	.word	0x00000000
	.align		4
        /*001c*/ 	.word	0xfffffffc


//--------------------- .text.bfe                 --------------------------
	.section	.text.bfe,"ax",@progbits
	.align	128
        .global         bfe
        .type           bfe,@function
        .size           bfe,(.L_x_1 - bfe)
        .other          bfe,@"STO_CUDA_ENTRY STV_DEFAULT"
bfe:
.text.bfe:
[----:B------:R-:W-:Y:S08]  /*0000*/  LDC R1, c[0x0][0x37c] ;  /* 0x0000df00ff017b82 */ /* 0x000ff00000000800 */
[----:B------:R-:W0:Y:S01]  /*0010*/  LDC.64 R2, c[0x0][0x380] ;  /* 0x0000e000ff027b82 */ /* 0x000e220000000a00 */
[----:B------:R-:W0:Y:S02]  /*0020*/  LDCU.64 UR4, c[0x0][0x358] ;  /* 0x00006b00ff0477ac */ /* 0x000e240008000a00 */
[----:B0-----:R-:W2:Y:S04]  /*0030*/  LD.E R6, desc[UR4][R2.64+0x4] ;  /* 0x0000040402067980 */ /* 0x001ea8000c101900 */
[----:B------:R-:W2:Y:S04]  /*0040*/  LD.E R7, desc[UR4][R2.64+0x8] ;  /* 0x0000080402077980 */ /* 0x000ea8000c101900 */
[----:B------:R-:W3:Y:S01]  /*0050*/  LD.E R0, desc[UR4][R2.64] ;  /* 0x0000000402007980 */ /* 0x000ee2000c101900 */
[----:B------:R-:W0:Y:S01]  /*0060*/  LDC.64 R4, c[0x0][0x388] ;  /* 0x0000e200ff047b82 */ /* 0x000e220000000a00 */
[----:B--2---:R-:W-:-:S04]  /*0070*/  PRMT R6, R7, 0x7604, R6 ;  /* 0x0000760407067816 */ /* 0x004fc80000000006 */
[--C-:B------:R-:W-:Y:S02]  /*0080*/  PRMT R7, RZ, 0x4, R6.reuse ;  /* 0x00000004ff077816 */ /* 0x100fe40000000006 */
[----:B------:R-:W-:Y:S02]  /*0090*/  PRMT R6, RZ, 0x5, R6 ;  /* 0x00000005ff067816 */ /* 0x000fe40000000006 */
[----:B---3--:R-:W-:-:S04]  /*00a0*/  SHF.R.U32.HI R7, RZ, R7, R0 ;  /* 0x00000007ff077219 */ /* 0x008fc80000011600 */
[----:B------:R-:W-:-:S05]  /*00b0*/  SGXT.U32 R7, R7, R6 ;  /* 0x000000060707721a */ /* 0x000fca0000000000 */
[----:B0-----:R-:W-:Y:S01]  /*00c0*/  ST.E desc[UR4][R4.64], R7 ;  /* 0x0000000704007985 */ /* 0x001fe2000c101904 */
[----:B------:R-:W-:Y:S05]  /*00d0*/  EXIT ;  /* 0x000000000000794d */ /* 0x000fea0003800000 */
.L_x_0:
[----:B------:R-:W-:-:S00]  /*00e0*/  BRA `(.L_x_0) ;  /* 0xfffffffc00fc7947 */ /* 0x000fc0000383ffff */
[----:B------:R-:W-:-:S00]  /*00f0*/  NOP ;  /* 0x0000000000007918 */ /* 0x000fc00000000000 */
        /* <DEDUP_REMOVED lines=8> */
.L_x_1:


//--------------------- .nv.shared.reserved.0     --------------------------
	.section	.nv.shared.reserved.0,"aw",@nobits
	.weak		__nv_reservedSMEM_offset_0_alias
	.size		__nv_reservedSMEM_offset_0_alias, 0, 64
	.other		__nv_reservedSMEM_offset_0_alias,@"STO_CUDA_RESERVED_SHARED STV_DEFAULT"
__nv_reservedSMEM_offset_0_alias:
	.zero		0
	.zero		64


//--------------------- .nv.constant0.bfe         --------------------------
	.section	.nv.constant0.bfe,"a",@progbits
	.sectionflags	@""
	.align	4
.nv.constant0.bfe:
	.zero		912


//--------------------- SYMBOLS --------------------------

	.type		.nv.reservedSmem.offset0,@object
	.size		.nv.reservedSmem.offset0,0x4
